	.headerflags	@"EF_CUDA_TEXMODE_UNIFIED EF_CUDA_64BIT_ADDRESS EF_CUDA_ACCELERATORS EF_CUDA_SM90 EF_CUDA_VIRTUAL_SM(EF_CUDA_SM90)"
	.elftype	@"ET_EXEC"


//--------------------- .nv.info                  --------------------------
	.section	.nv.info,"",@"SHT_CUDA_INFO"
	.align	4


	//----- nvinfo : EIATTR_REGCOUNT
	.align		4
        /*0000*/ 	.byte	0x04, 0x2f
        /*0002*/ 	.short	(.L_1 - .L_0)
	.align		4
.L_0:
        /*0004*/ 	.word	index@(triton_poi_fused_convolution_max_pool2d_with_indices_relu_17)
        /*0008*/ 	.word	0x00000028


	//----- nvinfo : EIATTR_MIN_STACK_SIZE
	.align		4
.L_1:
        /*000c*/ 	.byte	0x04, 0x12
        /*000e*/ 	.short	(.L_3 - .L_2)
	.align		4
.L_2:
        /*0010*/ 	.word	index@(triton_poi_fused_convolution_max_pool2d_with_indices_relu_17)
        /*0014*/ 	.word	0x00000000


	//----- nvinfo : EIATTR_FRAME_SIZE
	.align		4
.L_3:
        /*0018*/ 	.byte	0x04, 0x11
        /*001a*/ 	.short	(.L_5 - .L_4)
	.align		4
.L_4:
        /*001c*/ 	.word	index@(triton_poi_fused_convolution_max_pool2d_with_indices_relu_17)
        /*0020*/ 	.word	0x00000000


	//----- nvinfo : EIATTR_MIN_STACK_SIZE
	.align		4
.L_5:
        /*0024*/ 	.byte	0x04, 0x12
        /*0026*/ 	.short	(.L_7 - .L_6)
	.align		4
.L_6:
        /*0028*/ 	.word	index@(triton_poi_fused_convolution_max_pool2d_with_indices_relu_17)
        /*002c*/ 	.word	0x00000000
.L_7:


//--------------------- .nv.info.triton_poi_fused_convolution_max_pool2d_with_indices_relu_17 --------------------------
	.section	.nv.info.triton_poi_fused_convolution_max_pool2d_with_indices_relu_17,"",@"SHT_CUDA_INFO"
	.sectionflags	@""
	.align	4


	//----- nvinfo : EIATTR_CUDA_API_VERSION
	.align		4
        /*0000*/ 	.byte	0x04, 0x37
        /*0002*/ 	.short	(.L_9 - .L_8)
.L_8:
        /*0004*/ 	.word	0x0000007c


	//----- nvinfo : EIATTR_KPARAM_INFO
	.align		4
.L_9:
        /*0008*/ 	.byte	0x04, 0x17
        /*000a*/ 	.short	(.L_11 - .L_10)
.L_10:
        /*000c*/ 	.word	0x00000000
        /*0010*/ 	.short	0x0005
        /*0012*/ 	.short	0x0024
        /*0014*/ 	.byte	0x00, 0xf0, 0x11, 0x00


	//----- nvinfo : EIATTR_KPARAM_INFO
	.align		4
.L_11:
        /*0018*/ 	.byte	0x04, 0x17
        /*001a*/ 	.short	(.L_13 - .L_12)
.L_12:
        /*001c*/ 	.word	0x00000000
        /*0020*/ 	.short	0x0004
        /*0022*/ 	.short	0x0020
        /*0024*/ 	.byte	0x00, 0xf0, 0x11, 0x00


	//----- nvinfo : EIATTR_KPARAM_INFO
	.align		4
.L_13:
        /*0028*/ 	.byte	0x04, 0x17
        /*002a*/ 	.short	(.L_15 - .L_14)
.L_14:
        /*002c*/ 	.word	0x00000000
        /*0030*/ 	.short	0x0003
        /*0032*/ 	.short	0x0018
        /*0034*/ 	.byte	0x00, 0xf4, 0x21, 0x00


	//----- nvinfo : EIATTR_KPARAM_INFO
	.align		4
.L_15:
        /*0038*/ 	.byte	0x04, 0x17
        /*003a*/ 	.short	(.L_17 - .L_16)
.L_16:
        /*003c*/ 	.word	0x00000000
        /*0040*/ 	.short	0x0002
        /*0042*/ 	.short	0x0010
        /*0044*/ 	.byte	0x00, 0xf4, 0x21, 0x00


	//----- nvinfo : EIATTR_KPARAM_INFO
	.align		4
.L_17:
        /*0048*/ 	.byte	0x04, 0x17
        /*004a*/ 	.short	(.L_19 - .L_18)
.L_18:
        /*004c*/ 	.word	0x00000000
        /*0050*/ 	.short	0x0001
        /*0052*/ 	.short	0x0008
        /*0054*/ 	.byte	0x00, 0xf4, 0x21, 0x00


	//----- nvinfo : EIATTR_KPARAM_INFO
	.align		4
.L_19:
        /*0058*/ 	.byte	0x04, 0x17
        /*005a*/ 	.short	(.L_21 - .L_20)
.L_20:
        /*005c*/ 	.word	0x00000000
        /*0060*/ 	.short	0x0000
        /*0062*/ 	.short	0x0000
        /*0064*/ 	.byte	0x00, 0xf4, 0x21, 0x00


	//----- nvinfo : EIATTR_SPARSE_MMA_MASK
	.align		4
.L_21:
        /*0068*/ 	.byte	0x03, 0x50
        /*006a*/ 	.short	0x0000


	//----- nvinfo : EIATTR_MAXREG_COUNT
	.align		4
        /*006c*/ 	.byte	0x03, 0x1b
        /*006e*/ 	.short	0x00ff


	//----- nvinfo : EIATTR_EXIT_INSTR_OFFSETS
	.align		4
        /*0070*/ 	.byte	0x04, 0x1c
        /*0072*/ 	.short	(.L_23 - .L_22)


	//   ....[0]....
.L_22:
        /*0074*/ 	.word	0x00000890


	//   ....[1]....
        /*0078*/ 	.word	0x000008b0


	//----- nvinfo : EIATTR_REQNTID
	.align		4
.L_23:
        /*007c*/ 	.byte	0x04, 0x10
        /*007e*/ 	.short	(.L_25 - .L_24)
.L_24:
        /*0080*/ 	.word	0x00000080
        /*0084*/ 	.word	0x00000001
        /*0088*/ 	.word	0x00000001


	//----- nvinfo : EIATTR_CBANK_PARAM_SIZE
	.align		4
.L_25:
        /*008c*/ 	.byte	0x03, 0x19
        /*008e*/ 	.short	0x0028


	//----- nvinfo : EIATTR_PARAM_CBANK
	.align		4
        /*0090*/ 	.byte	0x04, 0x0a
        /*0092*/ 	.short	(.L_27 - .L_26)
	.align		4
.L_26:
        /*0094*/ 	.word	index@(.nv.constant0.triton_poi_fused_convolution_max_pool2d_with_indices_relu_17)
        /*0098*/ 	.short	0x0210
        /*009a*/ 	.short	0x0028


	//----- nvinfo : EIATTR_SW_WAR
	.align		4
.L_27:
        /*009c*/ 	.byte	0x04, 0x36
        /*009e*/ 	.short	(.L_29 - .L_28)
.L_28:
        /*00a0*/ 	.word	0x00000008
.L_29:


//--------------------- .nv.callgraph             --------------------------
	.section	.nv.callgraph,"",@"SHT_CUDA_CALLGRAPH"
	.align	4
	.sectionentsize	8
	.align		4
        /*0000*/ 	.word	0x00000000
	.align		4
        /*0004*/ 	.word	0xffffffff
	.align		4
        /*0008*/ 	.word	0x00000000
	.align		4
        /*000c*/ 	.word	0xfffffffe
	.align		4
        /*0010*/ 	.word	0x00000000
	.align		4
        /*0014*/ 	.word	0xfffffffd
	.align		4
        /*0018*/ 	.word	0x00000000
	.align		4
        /*001c*/ 	.word	0xfffffffc


//--------------------- .text.triton_poi_fused_convolution_max_pool2d_with_indices_relu_17 --------------------------
	.section	.text.triton_poi_fused_convolution_max_pool2d_with_indices_relu_17,"ax",@progbits
	.sectionflags	@"SHF_BARRIERS=1"
	.align	128
        .global         triton_poi_fused_convolution_max_pool2d_with_indices_relu_17
        .type           triton_poi_fused_convolution_max_pool2d_with_indices_relu_17,@function
        .size           triton_poi_fused_convolution_max_pool2d_with_indices_relu_17,(.L_x_1 - triton_poi_fused_convolution_max_pool2d_with_indices_relu_17)
        .other          triton_poi_fused_convolution_max_pool2d_with_indices_relu_17,@"STO_CUDA_ENTRY STV_DEFAULT"
triton_poi_fused_convolution_max_pool2d_with_indices_relu_17:
.text.triton_poi_fused_convolution_max_pool2d_with_indices_relu_17:
[----:B------:R-:W0:Y:S01]  /*0000*/  LDC R1, c[0x0][0x28] ;  /* 0x00000a00ff017b82 */ /* 0x000e220000000800 */
[----:B------:R-:W1:Y:S07]  /*0010*/  S2R R17, SR_TID.X ;  /* 0x0000000000117919 */ /* 0x000e6e0000002100 */
[----:B------:R-:W2:Y:S01]  /*0020*/  S2UR UR8, SR_CTAID.X ;  /* 0x00000000000879c3 */ /* 0x000ea20000002500 */
[----:B------:R-:W-:Y:S01]  /*0030*/  CS2R R10, SRZ ;  /* 0x00000000000a7805 */ /* 0x000fe2000001ff00 */
[----:B------:R-:W-:Y:S01]  /*0040*/  ULDC.64 UR6, c[0x0][0x208] ;  /* 0x0000820000067ab9 */ /* 0x000fe20000000a00 */
[----:B------:R-:W3:Y:S05]  /*0050*/  S2R R6, SR_CTAID.Y ;  /* 0x0000000000067919 */ /* 0x000eea0000002600 */
[----:B------:R-:W4:Y:S08]  /*0060*/  LDC.64 R4, c[0x0][0x218] ;  /* 0x00008600ff047b82 */ /* 0x000f300000000a00 */
[----:B------:R-:W5:Y:S01]  /*0070*/  LDC.64 R12, c[0x0][0x210] ;  /* 0x00008400ff0c7b82 */ /* 0x000f620000000a00 */
[----:B--2---:R-:W-:-:S06]  /*0080*/  UISETP.GE.AND UP0, UPT, UR8, 0x40, UPT ;  /* 0x000000400800788c */ /* 0x004fcc000bf06270 */
[----:B------:R-:W-:Y:S01]  /*0090*/  PLOP3.LUT P0, PT, PT, PT, UP0, 0x80, 0x0 ;  /* 0x000000000000781c */ /* 0x000fe20003f0f008 */
[----:B-1----:R-:W-:Y:S01]  /*00a0*/  IMAD.SHL.U32 R19, R17, 0x4, RZ ;  /* 0x0000000411137824 */ /* 0x002fe200078e00ff */
[----:B------:R-:W-:Y:S01]  /*00b0*/  PLOP3.LUT P1, PT, PT, PT, UP0, 0x80, 0x0 ;  /* 0x000000000000781c */ /* 0x000fe20003f2f008 */
[----:B---3--:R-:W-:-:S03]  /*00c0*/  IMAD.SHL.U32 R2, R6, 0x400, RZ ;  /* 0x0000040006027824 */ /* 0x008fc600078e00ff */
[----:B------:R-:W-:Y:S02]  /*00d0*/  LOP3.LUT R19, R19, 0x1fc, RZ, 0xc0, !PT ;  /* 0x000001fc13137812 */ /* 0x000fe400078ec0ff */
[----:B------:R-:W-:Y:S01]  /*00e0*/  SHF.R.S32.HI R9, RZ, 0x15, R6 ;  /* 0x00000015ff097819 */ /* 0x000fe20000011406 */
[----:B------:R-:W-:Y:S01]  /*00f0*/  IMAD.U32 R6, RZ, RZ, UR8 ;  /* 0x00000008ff067e24 */ /* 0x000fe2000f8e00ff */
[----:B------:R-:W-:Y:S02]  /*0100*/  LOP3.LUT R0, R2, R19, RZ, 0xfc, !PT ;  /* 0x0000001302007212 */ /* 0x000fe400078efcff */
[----:B------:R-:W-:Y:S02]  /*0110*/  SGXT R9, R9, 0x1 ;  /* 0x000000010909781a */ /* 0x000fe40000000200 */
[----:B------:R-:W-:Y:S02]  /*0120*/  SHF.R.S32.HI R3, RZ, 0x1f, R0 ;  /* 0x0000001fff037819 */ /* 0x000fe40000011400 */
[----:B------:R-:W-:-:S02]  /*0130*/  LEA.HI R9, R9, R0, RZ, 0x9 ;  /* 0x0000000009097211 */ /* 0x000fc400078f48ff */
[----:B------:R-:W-:Y:S02]  /*0140*/  LEA.HI R3, R3, R0, RZ, 0x9 ;  /* 0x0000000003037211 */ /* 0x000fe400078f48ff */
[----:B------:R-:W-:Y:S02]  /*0150*/  LEA R9, R9, 0x8000, 0x6 ;  /* 0x0000800009097811 */ /* 0x000fe400078e30ff */
[C---:B------:R-:W-:Y:S01]  /*0160*/  LOP3.LUT R7, R3.reuse, 0xfffffe00, RZ, 0xc0, !PT ;  /* 0xfffffe0003077812 */ /* 0x040fe200078ec0ff */
[----:B------:R-:W-:-:S04]  /*0170*/  IMAD.SHL.U32 R3, R3, 0x40, RZ ;  /* 0x0000004003037824 */ /* 0x000fc800078e00ff */
[----:B------:R-:W-:Y:S01]  /*0180*/  IMAD.IADD R7, R0, 0x1, -R7 ;  /* 0x0000000100077824 */ /* 0x000fe200078e0a07 */
[----:B------:R-:W-:-:S03]  /*0190*/  LOP3.LUT R0, R3, 0xffff8000, RZ, 0xc0, !PT ;  /* 0xffff800003007812 */ /* 0x000fc600078ec0ff */
[----:B------:R-:W-:Y:S01]  /*01a0*/  IMAD R27, R6, 0x200, R7 ;  /* 0x00000200061b7824 */ /* 0x000fe200078e0207 */
[----:B------:R-:W-:Y:S01]  /*01b0*/  LOP3.LUT R6, R9, 0xffff8000, RZ, 0xc0, !PT ;  /* 0xffff800009067812 */ /* 0x000fe200078ec0ff */
[----:B----4-:R-:W-:Y:S01]  /*01c0*/  IMAD.WIDE R14, R7, 0x4, R4 ;  /* 0x00000004070e7825 */ /* 0x010fe200078e0204 */
[----:B------:R-:W-:Y:S02]  /*01d0*/  CS2R R8, SRZ ;  /* 0x0000000000087805 */ /* 0x000fe4000001ff00 */
[----:B------:R-:W-:Y:S01]  /*01e0*/  CS2R R4, SRZ ;  /* 0x0000000000047805 */ /* 0x000fe2000001ff00 */
[C---:B------:R-:W-:Y:S02]  /*01f0*/  IMAD.IADD R25, R27.reuse, 0x1, R0 ;  /* 0x000000011b197824 */ /* 0x040fe400078e0200 */
[----:B------:R-:W-:Y:S01]  /*0200*/  IMAD.IADD R27, R27, 0x1, R6 ;  /* 0x000000011b1b7824 */ /* 0x000fe200078e0206 */
[----:B------:R-:W-:Y:S01]  /*0210*/  CS2R R6, SRZ ;  /* 0x0000000000067805 */ /* 0x000fe2000001ff00 */
[----:B-----5:R-:W-:-:S04]  /*0220*/  IMAD.WIDE R20, R25, 0x4, R12 ;  /* 0x0000000419147825 */ /* 0x020fc800078e020c */
[----:B------:R-:W-:Y:S01]  /*0230*/  IMAD.WIDE R22, R27, 0x4, R12 ;  /* 0x000000041b167825 */ /* 0x000fe200078e020c */
[----:B------:R-:W2:Y:S04]  /*0240*/  @!P0 LDG.E.EL.128 R8, desc[UR6][R20.64] ;  /* 0x0000000614088981 */ /* 0x000ea8000c2e1d00 */
[----:B------:R-:W2:Y:S04]  /*0250*/  LDG.E.EL.128 R12, desc[UR6][R14.64] ;  /* 0x000000060e0c7981 */ /* 0x000ea8000c2e1d00 */
[----:B------:R1:W3:Y:S01]  /*0260*/  @!P1 LDG.E.EL.128 R4, desc[UR6][R22.64] ;  /* 0x0000000616049981 */ /* 0x0002e2000c2e1d00 */
[----:B------:R-:W4:Y:S01]  /*0270*/  S2UR UR5, SR_CgaCtaId ;  /* 0x00000000000579c3 */ /* 0x000f220000008800 */
[----:B------:R-:W-:Y:S01]  /*0280*/  UMOV UR4, 0x400 ;  /* 0x0000040000047882 */ /* 0x000fe20000000000 */
[----:B------:R-:W-:-:S06]  /*0290*/  LOP3.LUT R3, R17, 0x7f, RZ, 0xc0, !PT ;  /* 0x0000007f11037812 */ /* 0x000fcc00078ec0ff */
[----:B-1----:R-:W1:Y:S01]  /*02a0*/  LDC.64 R22, c[0x0][0x220] ;  /* 0x00008800ff167b82 */ /* 0x002e620000000a00 */
[----:B----4-:R-:W-:Y:S01]  /*02b0*/  UPRMT UR4, UR5, 0x654, UR4 ;  /* 0x0000065405047896 */ /* 0x010fe20008000004 */
[C---:B------:R-:W-:Y:S02]  /*02c0*/  LOP3.LUT R0, R3.reuse, 0x100, RZ, 0xfc, !PT ;  /* 0x0000010003007812 */ /* 0x040fe400078efcff */
[----:B------:R-:W-:-:S03]  /*02d0*/  LOP3.LUT R35, R3, 0x80, RZ, 0xfc, !PT ;  /* 0x0000008003237812 */ /* 0x000fc600078efcff */
[----:B------:R-:W-:Y:S02]  /*02e0*/  LEA R37, R0, UR4, 0x3 ;  /* 0x0000000400257c11 */ /* 0x000fe4000f8e18ff */
[----:B------:R-:W-:Y:S02]  /*02f0*/  LEA R33, R3, UR4, 0x3 ;  /* 0x0000000403217c11 */ /* 0x000fe4000f8e18ff */
[----:B------:R-:W-:Y:S02]  /*0300*/  LEA R35, R35, UR4, 0x3 ;  /* 0x0000000423237c11 */ /* 0x000fe4000f8e18ff */
[----:B------:R-:W-:Y:S02]  /*0310*/  LOP3.LUT R17, R2, 0x7f, R17, 0xf8, !PT ;  /* 0x0000007f02117812 */ /* 0x000fe400078ef811 */
[----:B------:R-:W-:Y:S02]  /*0320*/  LOP3.LUT R16, R2, 0x100, R3, 0xfe, !PT ;  /* 0x0000010002107812 */ /* 0x000fe400078efe03 */
[----:B------:R-:W-:-:S02]  /*0330*/  LOP3.LUT R18, R2, 0x180, R3, 0xfe, !PT ;  /* 0x0000018002127812 */ /* 0x000fc400078efe03 */
[----:B------:R-:W-:Y:S02]  /*0340*/  LEA R17, R17, UR8, 0x6 ;  /* 0x0000000811117c11 */ /* 0x000fe4000f8e30ff */
[----:B------:R-:W-:Y:S02]  /*0350*/  PLOP3.LUT P6, PT, PT, PT, UP0, 0x80, 0x0 ;  /* 0x000000000000781c */ /* 0x000fe40003fcf008 */
[----:B------:R-:W-:Y:S01]  /*0360*/  LEA R16, R16, UR8, 0x6 ;  /* 0x0000000810107c11 */ /* 0x000fe2000f8e30ff */
[C---:B------:R-:W-:Y:S02]  /*0370*/  VIADD R20, R17.reuse, 0xc000 ;  /* 0x0000c00011147836 */ /* 0x040fe40000000000 */
[----:B------:R-:W-:Y:S01]  /*0380*/  VIADD R24, R17, 0xe000 ;  /* 0x0000e00011187836 */ /* 0x000fe20000000000 */
[----:B--2---:R-:W-:Y:S01]  /*0390*/  FSETP.GEU.AND P5, PT, R8, -R12, PT ;  /* 0x8000000c0800720b */ /* 0x004fe20003fae000 */
[----:B------:R-:W-:Y:S01]  /*03a0*/  FADD R8, R12, R8 ;  /* 0x000000080c087221 */ /* 0x000fe20000000000 */
[----:B------:R-:W-:Y:S01]  /*03b0*/  FSETP.GEU.AND P4, PT, R9, -R13, PT ;  /* 0x8000000d0900720b */ /* 0x000fe20003f8e000 */
[----:B------:R-:W-:Y:S01]  /*03c0*/  FADD R9, R13, R9 ;  /* 0x000000090d097221 */ /* 0x000fe20000000000 */
[----:B------:R-:W-:Y:S01]  /*03d0*/  FSETP.GEU.AND P3, PT, R10, -R14, PT ;  /* 0x8000000e0a00720b */ /* 0x000fe20003f6e000 */
[----:B------:R-:W-:Y:S01]  /*03e0*/  FADD R10, R14, R10 ;  /* 0x0000000a0e0a7221 */ /* 0x000fe20000000000 */
[----:B------:R-:W-:Y:S01]  /*03f0*/  FSETP.GEU.AND P2, PT, R11, -R15, PT ;  /* 0x8000000f0b00720b */ /* 0x000fe20003f4e000 */
[----:B------:R-:W-:Y:S01]  /*0400*/  FADD R11, R15, R11 ;  /* 0x0000000b0f0b7221 */ /* 0x000fe20000000000 */
[----:B---3--:R-:W-:Y:S01]  /*0410*/  FSETP.GEU.AND P0, PT, R4, -R12, PT ;  /* 0x8000000c0400720b */ /* 0x008fe20003f0e000 */
[----:B------:R-:W-:Y:S01]  /*0420*/  FADD R4, R12, R4 ;  /* 0x000000040c047221 */ /* 0x000fe20000000000 */
[----:B------:R-:W-:-:S02]  /*0430*/  LEA R12, R19, UR4, 0x3 ;  /* 0x00000004130c7c11 */ /* 0x000fc4000f8e18ff */
[----:B------:R-:W-:Y:S02]  /*0440*/  FSEL R8, R8, RZ, P5 ;  /* 0x000000ff08087208 */ /* 0x000fe40002800000 */
[----:B------:R-:W-:Y:S02]  /*0450*/  FSEL R9, R9, RZ, P4 ;  /* 0x000000ff09097208 */ /* 0x000fe40002000000 */
[----:B------:R-:W-:Y:S02]  /*0460*/  FSEL R10, R10, RZ, P3 ;  /* 0x000000ff0a0a7208 */ /* 0x000fe40001800000 */
[----:B------:R-:W-:Y:S01]  /*0470*/  FSEL R11, R11, RZ, P2 ;  /* 0x000000ff0b0b7208 */ /* 0x000fe20001000000 */
[----:B------:R-:W-:Y:S04]  /*0480*/  STS [R12], R8 ;  /* 0x000000080c007388 */ /* 0x000fe80000000800 */
[----:B------:R-:W-:Y:S04]  /*0490*/  STS [R12+0x8], R9 ;  /* 0x000008090c007388 */ /* 0x000fe80000000800 */
[----:B------:R-:W-:Y:S04]  /*04a0*/  STS [R12+0x10], R10 ;  /* 0x0000100a0c007388 */ /* 0x000fe80000000800 */
[----:B------:R-:W-:Y:S01]  /*04b0*/  STS [R12+0x18], R11 ;  /* 0x0000180b0c007388 */ /* 0x000fe20000000800 */
[----:B------:R-:W-:Y:S01]  /*04c0*/  BAR.SYNC.DEFER_BLOCKING 0x0 ;  /* 0x0000000000007b1d */ /* 0x000fe20000010000 */
[----:B------:R-:W-:Y:S01]  /*04d0*/  FSETP.GEU.AND P3, PT, R6, -R14, PT ;  /* 0x8000000e0600720b */ /* 0x000fe20003f6e000 */
[----:B------:R-:W-:Y:S01]  /*04e0*/  FADD R14, R14, R6 ;  /* 0x000000060e0e7221 */ /* 0x000fe20000000000 */
[----:B------:R-:W-:-:S04]  /*04f0*/  LOP3.LUT R6, R3, 0x180, RZ, 0xfc, !PT ;  /* 0x0000018003067812 */ /* 0x000fc800078efcff */
[----:B------:R-:W-:Y:S02]  /*0500*/  LEA R0, R6, UR4, 0x3 ;  /* 0x0000000406007c11 */ /* 0x000fe4000f8e18ff */
[----:B------:R-:W-:Y:S01]  /*0510*/  FSETP.GEU.AND P1, PT, R5, -R13, PT ;  /* 0x8000000d0500720b */ /* 0x000fe20003f2e000 */
[----:B------:R-:W2:Y:S04]  /*0520*/  LDS R21, [R33] ;  /* 0x0000000021157984 */ /* 0x000ea80000000800 */
[----:B------:R-:W3:Y:S04]  /*0530*/  LDS R19, [R35] ;  /* 0x0000000023137984 */ /* 0x000ee80000000800 */
[----:B------:R-:W4:Y:S04]  /*0540*/  LDS R29, [R37] ;  /* 0x00000000251d7984 */ /* 0x000f280000000800 */
[----:B------:R-:W5:Y:S01]  /*0550*/  LDS R31, [R0] ;  /* 0x00000000001f7984 */ /* 0x000f620000000800 */
[----:B------:R-:W-:Y:S01]  /*0560*/  BAR.SYNC.DEFER_BLOCKING 0x0 ;  /* 0x0000000000007b1d */ /* 0x000fe20000010000 */
[----:B------:R-:W-:Y:S01]  /*0570*/  FSETP.GEU.AND P2, PT, R7, -R15, PT ;  /* 0x8000000f0700720b */ /* 0x000fe20003f4e000 */
[----:B------:R-:W-:Y:S01]  /*0580*/  FADD R5, R13, R5 ;  /* 0x000000050d057221 */ /* 0x000fe20000000000 */
[----:B------:R-:W-:Y:S01]  /*0590*/  FADD R7, R15, R7 ;  /* 0x000000070f077221 */ /* 0x000fe20000000000 */
[----:B------:R-:W-:-:S02]  /*05a0*/  FSEL R4, R4, RZ, P0 ;  /* 0x000000ff04047208 */ /* 0x000fc40000000000 */
[----:B------:R-:W-:Y:S02]  /*05b0*/  FSEL R6, R14, RZ, P3 ;  /* 0x000000ff0e067208 */ /* 0x000fe40001800000 */
[----:B------:R-:W-:Y:S02]  /*05c0*/  FSEL R5, R5, RZ, P1 ;  /* 0x000000ff05057208 */ /* 0x000fe40000800000 */
[----:B------:R-:W-:Y:S01]  /*05d0*/  FSEL R7, R7, RZ, P2 ;  /* 0x000000ff07077208 */ /* 0x000fe20001000000 */
[----:B------:R-:W-:Y:S04]  /*05e0*/  STS [R12], R4 ;  /* 0x000000040c007388 */ /* 0x000fe80000000800 */
[----:B------:R-:W-:Y:S04]  /*05f0*/  STS [R12+0x8], R5 ;  /* 0x000008050c007388 */ /* 0x000fe80000000800 */
[----:B------:R-:W-:Y:S04]  /*0600*/  STS [R12+0x10], R6 ;  /* 0x000010060c007388 */ /* 0x000fe80000000800 */
[----:B------:R1:W-:Y:S01]  /*0610*/  STS [R12+0x18], R7 ;  /* 0x000018070c007388 */ /* 0x0003e20000000800 */
[----:B------:R-:W-:Y:S01]  /*0620*/  BAR.SYNC.DEFER_BLOCKING 0x0 ;  /* 0x0000000000007b1d */ /* 0x000fe20000010000 */
[----:B------:R-:W-:-:S02]  /*0630*/  PLOP3.LUT P0, PT, PT, PT, UP0, 0x80, 0x0 ;  /* 0x000000000000781c */ /* 0x000fc40003f0f008 */
[----:B------:R-:W-:Y:S02]  /*0640*/  LOP3.LUT R13, R2, 0x80, R3, 0xfe, !PT ;  /* 0x00000080020d7812 */ /* 0x000fe400078efe03 */
[----:B------:R-:W-:-:S03]  /*0650*/  PLOP3.LUT P1, PT, PT, PT, UP0, 0x80, 0x0 ;  /* 0x000000000000781c */ /* 0x000fc60003f2f008 */
[----:B------:R-:W5:Y:S01]  /*0660*/  LDC.64 R2, c[0x0][0x228] ;  /* 0x00008a00ff027b82 */ /* 0x000f620000000a00 */
[----:B------:R-:W5:Y:S04]  /*0670*/  LDS R33, [R33] ;  /* 0x0000000021217984 */ /* 0x000f680000000800 */
[----:B------:R-:W5:Y:S04]  /*0680*/  LDS R35, [R35] ;  /* 0x0000000023237984 */ /* 0x000f680000000800 */
[----:B------:R-:W5:Y:S04]  /*0690*/  LDS R37, [R37] ;  /* 0x0000000025257984 */ /* 0x000f680000000800 */
[----:B------:R-:W5:Y:S01]  /*06a0*/  LDS R0, [R0] ;  /* 0x0000000000007984 */ /* 0x000f620000000800 */
[----:B------:R-:W-:Y:S01]  /*06b0*/  LEA R15, R13, UR8, 0x6 ;  /* 0x000000080d0f7c11 */ /* 0x000fe2000f8e30ff */
[----:B-1----:R-:W-:Y:S01]  /*06c0*/  IMAD.WIDE R12, R17, 0x4, R22 ;  /* 0x00000004110c7825 */ /* 0x002fe200078e0216 */
[----:B------:R-:W-:-:S03]  /*06d0*/  PLOP3.LUT P5, PT, PT, PT, UP0, 0x80, 0x0 ;  /* 0x000000000000781c */ /* 0x000fc60003faf008 */
[--C-:B------:R-:W-:Y:S01]  /*06e0*/  IMAD.WIDE R14, R15, 0x4, R22.reuse ;  /* 0x000000040f0e7825 */ /* 0x100fe200078e0216 */
[----:B--2---:R1:W-:Y:S01]  /*06f0*/  @!P0 STG.E desc[UR6][R12.64], R21 ;  /* 0x000000150c008986 */ /* 0x0043e2000c101906 */
[----:B------:R-:W-:Y:S02]  /*0700*/  PLOP3.LUT P4, PT, PT, PT, UP0, 0x80, 0x0 ;  /* 0x000000000000781c */ /* 0x000fe40003f8f008 */
[----:B------:R-:W-:Y:S01]  /*0710*/  PLOP3.LUT P3, PT, PT, PT, UP0, 0x80, 0x0 ;  /* 0x000000000000781c */ /* 0x000fe20003f6f008 */
[----:B---3--:R2:W-:Y:S01]  /*0720*/  @!P1 STG.E desc[UR6][R14.64], R19 ;  /* 0x000000130e009986 */ /* 0x0085e2000c101906 */
[----:B------:R-:W-:Y:S02]  /*0730*/  PLOP3.LUT P2, PT, PT, PT, UP0, 0x80, 0x0 ;  /* 0x000000000000781c */ /* 0x000fe40003f4f008 */
[----:B------:R-:W-:Y:S01]  /*0740*/  PLOP3.LUT P1, PT, PT, PT, UP0, 0x80, 0x0 ;  /* 0x000000000000781c */ /* 0x000fe20003f2f008 */
[----:B-1----:R-:W-:Y:S01]  /*0750*/  IMAD.WIDE R12, R16, 0x4, R22 ;  /* 0x00000004100c7825 */ /* 0x002fe200078e0216 */
[----:B------:R-:W-:-:S02]  /*0760*/  LEA R21, R18, UR8, 0x6 ;  /* 0x0000000812157c11 */ /* 0x000fc4000f8e30ff */
[----:B------:R-:W-:Y:S01]  /*0770*/  PLOP3.LUT P0, PT, PT, PT, UP0, 0x80, 0x0 ;  /* 0x000000000000781c */ /* 0x000fe20003f0f008 */
[C---:B--2---:R-:W-:Y:S01]  /*0780*/  VIADD R19, R17.reuse, 0x8000 ;  /* 0x0000800011137836 */ /* 0x044fe20000000000 */
[----:B----4-:R1:W-:Y:S01]  /*0790*/  @!P6 STG.E desc[UR6][R12.64], R29 ;  /* 0x0000001d0c00e986 */ /* 0x0103e2000c101906 */
[----:B------:R-:W-:Y:S01]  /*07a0*/  VIADD R18, R17, 0xa000 ;  /* 0x0000a00011127836 */ /* 0x000fe20000000000 */
[----:B------:R-:W-:Y:S01]  /*07b0*/  PLOP3.LUT P6, PT, PT, PT, UP0, 0x40, 0x0 ;  /* 0x000000000000781c */ /* 0x000fe20003fce808 */
[----:B------:R-:W-:-:S04]  /*07c0*/  IMAD.WIDE R14, R21, 0x4, R22 ;  /* 0x00000004150e7825 */ /* 0x000fc800078e0216 */
[--C-:B------:R-:W-:Y:S01]  /*07d0*/  IMAD.WIDE R16, R19, 0x4, R22.reuse ;  /* 0x0000000413107825 */ /* 0x100fe200078e0216 */
[----:B-----5:R1:W-:Y:S03]  /*07e0*/  @!P5 STG.E desc[UR6][R14.64], R31 ;  /* 0x0000001f0e00d986 */ /* 0x0203e6000c101906 */
[--C-:B------:R-:W-:Y:S01]  /*07f0*/  IMAD.WIDE R18, R18, 0x4, R22.reuse ;  /* 0x0000000412127825 */ /* 0x100fe200078e0216 */
[----:B0-----:R1:W-:Y:S03]  /*0800*/  @!P4 STG.E desc[UR6][R16.64], R33 ;  /* 0x000000211000c986 */ /* 0x0013e6000c101906 */
[--C-:B------:R-:W-:Y:S01]  /*0810*/  IMAD.WIDE R20, R20, 0x4, R22.reuse ;  /* 0x0000000414147825 */ /* 0x100fe200078e0216 */
[----:B------:R1:W-:Y:S03]  /*0820*/  @!P3 STG.E desc[UR6][R18.64], R35 ;  /* 0x000000231200b986 */ /* 0x0003e6000c101906 */
[----:B------:R-:W-:Y:S01]  /*0830*/  IMAD.WIDE R22, R24, 0x4, R22 ;  /* 0x0000000418167825 */ /* 0x000fe200078e0216 */
[----:B------:R1:W-:Y:S03]  /*0840*/  @!P2 STG.E desc[UR6][R20.64], R37 ;  /* 0x000000251400a986 */ /* 0x0003e6000c101906 */
[--C-:B------:R-:W-:Y:S01]  /*0850*/  IMAD.WIDE R24, R25, 0x4, R2.reuse ;  /* 0x0000000419187825 */ /* 0x100fe200078e0202 */
[----:B------:R1:W-:Y:S04]  /*0860*/  @!P1 STG.E desc[UR6][R22.64], R0 ;  /* 0x0000000016009986 */ /* 0x0003e8000c101906 */
[----:B------:R1:W-:Y:S01]  /*0870*/  @!P0 STG.E.128 desc[UR6][R24.64], R8 ;  /* 0x0000000818008986 */ /* 0x0003e2000c101d06 */
[----:B------:R-:W-:Y:S01]  /*0880*/  IMAD.WIDE R2, R27, 0x4, R2 ;  /* 0x000000041b027825 */ /* 0x000fe200078e0202 */
[----:B------:R-:W-:Y:S06]  /*0890*/  @!P6 EXIT ;  /* 0x000000000000e94d */ /* 0x000fec0003800000 */
[----:B------:R-:W-:Y:S01]  /*08a0*/  STG.E.128 desc[UR6][R2.64], R4 ;  /* 0x0000000402007986 */ /* 0x000fe2000c101d06 */
[----:B------:R-:W-:Y:S05]  /*08b0*/  EXIT ;  /* 0x000000000000794d */ /* 0x000fea0003800000 */
.L_x_0:
[----:B------:R-:W-:-:S00]  /*08c0*/  BRA `(.L_x_0) ;  /* 0xfffffffc00fc7947 */ /* 0x000fc0000383ffff */
[----:B------:R-:W-:-:S00]  /*08d0*/  NOP ;  /* 0x0000000000007918 */ /* 0x000fc00000000000 */
        /* <DEDUP_REMOVED lines=10> */
.L_x_1:


//--------------------- .nv.shared.triton_poi_fused_convolution_max_pool2d_with_indices_relu_17 --------------------------
	.section	.nv.shared.triton_poi_fused_convolution_max_pool2d_with_indices_relu_17,"aw",@nobits
	.sectionflags	@""
	.align	16
	.zero		1024


//--------------------- .nv.constant0.triton_poi_fused_convolution_max_pool2d_with_indices_relu_17 --------------------------
	.section	.nv.constant0.triton_poi_fused_convolution_max_pool2d_with_indices_relu_17,"a",@progbits
	.sectionflags	@""
	.align	4
.nv.constant0.triton_poi_fused_convolution_max_pool2d_with_indices_relu_17:
	.zero		568
